	.headerflags	@"EF_CUDA_TEXMODE_UNIFIED EF_CUDA_64BIT_ADDRESS EF_CUDA_ACCELERATORS EF_CUDA_SM90 EF_CUDA_VIRTUAL_SM(EF_CUDA_SM90)"
	.elftype	@"ET_EXEC"


//--------------------- .nv.info                  --------------------------
	.section	.nv.info,"",@"SHT_CUDA_INFO"
	.align	4


	//----- nvinfo : EIATTR_REGCOUNT
	.align		4
        /*0000*/ 	.byte	0x04, 0x2f
        /*0002*/ 	.short	(.L_1 - .L_0)
	.align		4
.L_0:
        /*0004*/ 	.word	index@(triton_per_fused__softmax_add_div_mse_loss_mul_repeat_rsub_sum_2)
        /*0008*/ 	.word	0x00000020


	//----- nvinfo : EIATTR_MIN_STACK_SIZE
	.align		4
.L_1:
        /*000c*/ 	.byte	0x04, 0x12
        /*000e*/ 	.short	(.L_3 - .L_2)
	.align		4
.L_2:
        /*0010*/ 	.word	index@(triton_per_fused__softmax_add_div_mse_loss_mul_repeat_rsub_sum_2)
        /*0014*/ 	.word	0x00000000


	//----- nvinfo : EIATTR_FRAME_SIZE
	.align		4
.L_3:
        /*0018*/ 	.byte	0x04, 0x11
        /*001a*/ 	.short	(.L_5 - .L_4)
	.align		4
.L_4:
        /*001c*/ 	.word	index@(triton_per_fused__softmax_add_div_mse_loss_mul_repeat_rsub_sum_2)
        /*0020*/ 	.word	0x00000000


	//----- nvinfo : EIATTR_MIN_STACK_SIZE
	.align		4
.L_5:
        /*0024*/ 	.byte	0x04, 0x12
        /*0026*/ 	.short	(.L_7 - .L_6)
	.align		4
.L_6:
        /*0028*/ 	.word	index@(triton_per_fused__softmax_add_div_mse_loss_mul_repeat_rsub_sum_2)
        /*002c*/ 	.word	0x00000000
.L_7:


//--------------------- .nv.info.triton_per_fused__softmax_add_div_mse_loss_mul_repeat_rsub_sum_2 --------------------------
	.section	.nv.info.triton_per_fused__softmax_add_div_mse_loss_mul_repeat_rsub_sum_2,"",@"SHT_CUDA_INFO"
	.sectionflags	@""
	.align	4


	//----- nvinfo : EIATTR_CUDA_API_VERSION
	.align		4
        /*0000*/ 	.byte	0x04, 0x37
        /*0002*/ 	.short	(.L_9 - .L_8)
.L_8:
        /*0004*/ 	.word	0x0000007c


	//----- nvinfo : EIATTR_KPARAM_INFO
	.align		4
.L_9:
        /*0008*/ 	.byte	0x04, 0x17
        /*000a*/ 	.short	(.L_11 - .L_10)
.L_10:
        /*000c*/ 	.word	0x00000000
        /*0010*/ 	.short	0x0008
        /*0012*/ 	.short	0x0040
        /*0014*/ 	.byte	0x00, 0xf0, 0x11, 0x00


	//----- nvinfo : EIATTR_KPARAM_INFO
	.align		4
.L_11:
        /*0018*/ 	.byte	0x04, 0x17
        /*001a*/ 	.short	(.L_13 - .L_12)
.L_12:
        /*001c*/ 	.word	0x00000000
        /*0020*/ 	.short	0x0007
        /*0022*/ 	.short	0x0038
        /*0024*/ 	.byte	0x00, 0xf4, 0x21, 0x00


	//----- nvinfo : EIATTR_KPARAM_INFO
	.align		4
.L_13:
        /*0028*/ 	.byte	0x04, 0x17
        /*002a*/ 	.short	(.L_15 - .L_14)
.L_14:
        /*002c*/ 	.word	0x00000000
        /*0030*/ 	.short	0x0006
        /*0032*/ 	.short	0x0030
        /*0034*/ 	.byte	0x00, 0xf4, 0x21, 0x00


	//----- nvinfo : EIATTR_KPARAM_INFO
	.align		4
.L_15:
        /*0038*/ 	.byte	0x04, 0x17
        /*003a*/ 	.short	(.L_17 - .L_16)
.L_16:
        /*003c*/ 	.word	0x00000000
        /*0040*/ 	.short	0x0005
        /*0042*/ 	.short	0x0028
        /*0044*/ 	.byte	0x00, 0xf4, 0x21, 0x00


	//----- nvinfo : EIATTR_KPARAM_INFO
	.align		4
.L_17:
        /*0048*/ 	.byte	0x04, 0x17
        /*004a*/ 	.short	(.L_19 - .L_18)
.L_18:
        /*004c*/ 	.word	0x00000000
        /*0050*/ 	.short	0x0004
        /*0052*/ 	.short	0x0020
        /*0054*/ 	.byte	0x00, 0xf4, 0x21, 0x00


	//----- nvinfo : EIATTR_KPARAM_INFO
	.align		4
.L_19:
        /*0058*/ 	.byte	0x04, 0x17
        /*005a*/ 	.short	(.L_21 - .L_20)
.L_20:
        /*005c*/ 	.word	0x00000000
        /*0060*/ 	.short	0x0003
        /*0062*/ 	.short	0x0018
        /*0064*/ 	.byte	0x00, 0xf4, 0x21, 0x00


	//----- nvinfo : EIATTR_KPARAM_INFO
	.align		4
.L_21:
        /*0068*/ 	.byte	0x04, 0x17
        /*006a*/ 	.short	(.L_23 - .L_22)
.L_22:
        /*006c*/ 	.word	0x00000000
        /*0070*/ 	.short	0x0002
        /*0072*/ 	.short	0x0010
        /*0074*/ 	.byte	0x00, 0xf4, 0x21, 0x00


	//----- nvinfo : EIATTR_KPARAM_INFO
	.align		4
.L_23:
        /*0078*/ 	.byte	0x04, 0x17
        /*007a*/ 	.short	(.L_25 - .L_24)
.L_24:
        /*007c*/ 	.word	0x00000000
        /*0080*/ 	.short	0x0001
        /*0082*/ 	.short	0x0008
        /*0084*/ 	.byte	0x00, 0xf4, 0x21, 0x00


	//----- nvinfo : EIATTR_KPARAM_INFO
	.align		4
.L_25:
        /*0088*/ 	.byte	0x04, 0x17
        /*008a*/ 	.short	(.L_27 - .L_26)
.L_26:
        /*008c*/ 	.word	0x00000000
        /*0090*/ 	.short	0x0000
        /*0092*/ 	.short	0x0000
        /*0094*/ 	.byte	0x00, 0xf4, 0x21, 0x00


	//----- nvinfo : EIATTR_SPARSE_MMA_MASK
	.align		4
.L_27:
        /*0098*/ 	.byte	0x03, 0x50
        /*009a*/ 	.short	0x0000


	//----- nvinfo : EIATTR_MAXREG_COUNT
	.align		4
        /*009c*/ 	.byte	0x03, 0x1b
        /*009e*/ 	.short	0x00ff


	//----- nvinfo : EIATTR_COOP_GROUP_MASK_REGIDS
	.align		4
        /*00a0*/ 	.byte	0x04, 0x29
        /*00a2*/ 	.short	(.L_29 - .L_28)


	//   ....[0]....
.L_28:
        /*00a4*/ 	.word	0xffffffff


	//   ....[1]....
        /*00a8*/ 	.word	0xffffffff


	//   ....[2]....
        /*00ac*/ 	.word	0xffffffff


	//   ....[3]....
        /*00b0*/ 	.word	0xffffffff


	//   ....[4]....
        /*00b4*/ 	.word	0xffffffff


	//   ....[5]....
        /*00b8*/ 	.word	0xffffffff


	//   ....[6]....
        /*00bc*/ 	.word	0xffffffff


	//   ....[7]....
        /*00c0*/ 	.word	0xffffffff


	//   ....[8]....
        /*00c4*/ 	.word	0xffffffff


	//   ....[9]....
        /*00c8*/ 	.word	0xffffffff


	//   ....[10]....
        /*00cc*/ 	.word	0xffffffff


	//   ....[11]....
        /*00d0*/ 	.word	0xffffffff


	//----- nvinfo : EIATTR_COOP_GROUP_INSTR_OFFSETS
	.align		4
.L_29:
        /*00d4*/ 	.byte	0x04, 0x28
        /*00d6*/ 	.short	(.L_31 - .L_30)


	//   ....[0]....
.L_30:
        /*00d8*/ 	.word	0x00000310


	//   ....[1]....
        /*00dc*/ 	.word	0x00000330


	//   ....[2]....
        /*00e0*/ 	.word	0x00000350


	//   ....[3]....
        /*00e4*/ 	.word	0x000003a0


	//   ....[4]....
        /*00e8*/ 	.word	0x000003c0


	//   ....[5]....
        /*00ec*/ 	.word	0x000003e0


	//   ....[6]....
        /*00f0*/ 	.word	0x00000400


	//   ....[7]....
        /*00f4*/ 	.word	0x00000470


	//   ....[8]....
        /*00f8*/ 	.word	0x000004a0


	//   ....[9]....
        /*00fc*/ 	.word	0x000004b0


	//   ....[10]....
        /*0100*/ 	.word	0x00000530


	//   ....[11]....
        /*0104*/ 	.word	0x00000780


	//----- nvinfo : EIATTR_EXIT_INSTR_OFFSETS
	.align		4
.L_31:
        /*0108*/ 	.byte	0x04, 0x1c
        /*010a*/ 	.short	(.L_33 - .L_32)


	//   ....[0]....
.L_32:
        /*010c*/ 	.word	0x00000a20


	//   ....[1]....
        /*0110*/ 	.word	0x00000a60


	//----- nvinfo : EIATTR_REQNTID
	.align		4
.L_33:
        /*0114*/ 	.byte	0x04, 0x10
        /*0116*/ 	.short	(.L_35 - .L_34)
.L_34:
        /*0118*/ 	.word	0x00000040
        /*011c*/ 	.word	0x00000001
        /*0120*/ 	.word	0x00000001


	//----- nvinfo : EIATTR_CBANK_PARAM_SIZE
	.align		4
.L_35:
        /*0124*/ 	.byte	0x03, 0x19
        /*0126*/ 	.short	0x0044


	//----- nvinfo : EIATTR_PARAM_CBANK
	.align		4
        /*0128*/ 	.byte	0x04, 0x0a
        /*012a*/ 	.short	(.L_37 - .L_36)
	.align		4
.L_36:
        /*012c*/ 	.word	index@(.nv.constant0.triton_per_fused__softmax_add_div_mse_loss_mul_repeat_rsub_sum_2)
        /*0130*/ 	.short	0x0210
        /*0132*/ 	.short	0x0044


	//----- nvinfo : EIATTR_SW_WAR
	.align		4
.L_37:
        /*0134*/ 	.byte	0x04, 0x36
        /*0136*/ 	.short	(.L_39 - .L_38)
.L_38:
        /*0138*/ 	.word	0x00000008
.L_39:


//--------------------- .nv.callgraph             --------------------------
	.section	.nv.callgraph,"",@"SHT_CUDA_CALLGRAPH"
	.align	4
	.sectionentsize	8
	.align		4
        /*0000*/ 	.word	0x00000000
	.align		4
        /*0004*/ 	.word	0xffffffff
	.align		4
        /*0008*/ 	.word	0x00000000
	.align		4
        /*000c*/ 	.word	0xfffffffe
	.align		4
        /*0010*/ 	.word	0x00000000
	.align		4
        /*0014*/ 	.word	0xfffffffd
	.align		4
        /*0018*/ 	.word	0x00000000
	.align		4
        /*001c*/ 	.word	0xfffffffc


//--------------------- .text.triton_per_fused__softmax_add_div_mse_loss_mul_repeat_rsub_sum_2 --------------------------
	.section	.text.triton_per_fused__softmax_add_div_mse_loss_mul_repeat_rsub_sum_2,"ax",@progbits
	.sectionflags	@"SHF_BARRIERS=1"
	.align	128
        .global         triton_per_fused__softmax_add_div_mse_loss_mul_repeat_rsub_sum_2
        .type           triton_per_fused__softmax_add_div_mse_loss_mul_repeat_rsub_sum_2,@function
        .size           triton_per_fused__softmax_add_div_mse_loss_mul_repeat_rsub_sum_2,(.L_x_1 - triton_per_fused__softmax_add_div_mse_loss_mul_repeat_rsub_sum_2)
        .other          triton_per_fused__softmax_add_div_mse_loss_mul_repeat_rsub_sum_2,@"STO_CUDA_ENTRY STV_DEFAULT"
triton_per_fused__softmax_add_div_mse_loss_mul_repeat_rsub_sum_2:
.text.triton_per_fused__softmax_add_div_mse_loss_mul_repeat_rsub_sum_2:
[----:B------:R-:W0:Y:S01]  /*0000*/  LDC R1, c[0x0][0x28] ;  /* 0x00000a00ff017b82 */ /* 0x000e220000000800 */
[----:B------:R-:W1:Y:S07]  /*0010*/  S2R R23, SR_TID.X ;  /* 0x0000000000177919 */ /* 0x000e6e0000002100 */
[----:B------:R-:W2:Y:S01]  /*0020*/  LDC.64 R28, c[0x0][0x218] ;  /* 0x00008600ff1c7b82 */ /* 0x000ea20000000a00 */
[----:B------:R-:W-:Y:S01]  /*0030*/  ULDC.64 UR6, c[0x0][0x208] ;  /* 0x0000820000067ab9 */ /* 0x000fe20000000a00 */
[----:B------:R-:W-:-:S06]  /*0040*/  ULDC.64 UR4, c[0x0][0x220] ;  /* 0x0000880000047ab9 */ /* 0x000fcc0000000a00 */
[----:B------:R-:W3:Y:S08]  /*0050*/  LDC.64 R8, c[0x0][0x210] ;  /* 0x00008400ff087b82 */ /* 0x000ef00000000a00 */
[----:B------:R-:W4:Y:S01]  /*0060*/  LDC.64 R2, c[0x0][0x230] ;  /* 0x00008c00ff027b82 */ /* 0x000f220000000a00 */
[----:B-1----:R-:W-:Y:S02]  /*0070*/  SHF.R.U32.HI R4, RZ, 0x2, R23 ;  /* 0x00000002ff047819 */ /* 0x002fe40000011617 */
[----:B------:R-:W-:-:S02]  /*0080*/  SHF.L.U32 R22, R23, 0x2, RZ ;  /* 0x0000000217167819 */ /* 0x000fc400000006ff */
[----:B------:R-:W-:Y:S02]  /*0090*/  LOP3.LUT R4, R4, 0xc, RZ, 0xc0, !PT ;  /* 0x0000000c04047812 */ /* 0x000fe400078ec0ff */
[----:B------:R-:W-:Y:S02]  /*00a0*/  LOP3.LUT R24, R22, 0xfc, RZ, 0xc0, !PT ;  /* 0x000000fc16187812 */ /* 0x000fe400078ec0ff */
[----:B------:R-:W-:-:S05]  /*00b0*/  LOP3.LUT R21, R4, 0x3, R23, 0xf8, !PT ;  /* 0x0000000304157812 */ /* 0x000fca00078ef817 */
[----:B--2---:R-:W-:-:S04]  /*00c0*/  IMAD.WIDE.U32 R20, R21, 0x4, R28 ;  /* 0x0000000415147825 */ /* 0x004fc800078e001c */
[----:B------:R-:W-:Y:S01]  /*00d0*/  IMAD.WIDE.U32 R28, R4, 0x4, R28 ;  /* 0x00000004041c7825 */ /* 0x000fe200078e001c */
[----:B------:R1:W2:Y:S03]  /*00e0*/  LDG.E.EL R27, desc[UR6][R20.64] ;  /* 0x00000006141b7981 */ /* 0x0002a6000c2e1900 */
[C---:B---3--:R-:W-:Y:S01]  /*00f0*/  IMAD.WIDE.U32 R8, R24.reuse, 0x4, R8 ;  /* 0x0000000418087825 */ /* 0x048fe200078e0008 */
[----:B------:R-:W2:Y:S03]  /*0100*/  LDG.E.128 R4, desc[UR6][R28.64] ;  /* 0x000000061c047981 */ /* 0x000ea6000c1e1d00 */
[----:B----4-:R-:W-:Y:S01]  /*0110*/  IMAD.WIDE.U32 R12, R24, 0x4, R2 ;  /* 0x00000004180c7825 */ /* 0x010fe200078e0002 */
[----:B------:R3:W4:Y:S04]  /*0120*/  LDG.E.EL.128 R16, desc[UR6][R28.64] ;  /* 0x000000061c107981 */ /* 0x000728000c2e1d00 */
[----:B------:R-:W5:Y:S04]  /*0130*/  LDG.E.128 R8, desc[UR6][R8.64] ;  /* 0x0000000608087981 */ /* 0x000f68000c1e1d00 */
[----:B------:R-:W4:Y:S01]  /*0140*/  LDG.E.128 R12, desc[UR6][R12.64] ;  /* 0x000000060c0c7981 */ /* 0x000f22000c1e1d00 */
[----:B------:R-:W-:-:S04]  /*0150*/  IADD3 R2, P0, R24, UR4, RZ ;  /* 0x0000000418027c10 */ /* 0x000fc8000ff1e0ff */
[----:B------:R-:W-:Y:S01]  /*0160*/  IADD3.X R3, RZ, UR5, RZ, P0, !PT ;  /* 0x00000005ff037c10 */ /* 0x000fe200087fe4ff */
[----:B------:R-:W-:-:S04]  /*0170*/  ULDC.64 UR4, c[0x0][0x228] ;  /* 0x00008a0000047ab9 */ /* 0x000fc80000000a00 */
[----:B------:R2:W4:Y:S01]  /*0180*/  LDG.E.EL R2, desc[UR6][R2.64] ;  /* 0x0000000602027981 */ /* 0x000522000c2e1900 */
[----:B-1----:R-:W-:-:S04]  /*0190*/  IADD3 R20, P0, R24, UR4, RZ ;  /* 0x0000000418147c10 */ /* 0x002fc8000ff1e0ff */
[----:B------:R-:W-:-:S05]  /*01a0*/  IADD3.X R21, RZ, UR5, RZ, P0, !PT ;  /* 0x00000005ff157c10 */ /* 0x000fca00087fe4ff */
[----:B------:R-:W4:Y:S01]  /*01b0*/  LDG.E.EL R20, desc[UR6][R20.64] ;  /* 0x0000000614147981 */ /* 0x000f22000c2e1900 */
[----:B------:R-:W1:Y:S01]  /*01c0*/  S2UR UR5, SR_CgaCtaId ;  /* 0x00000000000579c3 */ /* 0x000e620000008800 */
[C---:B------:R-:W-:Y:S01]  /*01d0*/  LOP3.LUT P1, RZ, R23.reuse, 0x1f, RZ, 0xc0, !PT ;  /* 0x0000001f17ff7812 */ /* 0x040fe2000782c0ff */
[----:B------:R-:W-:Y:S01]  /*01e0*/  UMOV UR4, 0x400 ;  /* 0x0000040000047882 */ /* 0x000fe20000000000 */
[----:B------:R-:W-:Y:S01]  /*01f0*/  ISETP.GE.AND P2, PT, R23, 0x2, PT ;  /* 0x000000021700780c */ /* 0x000fe20003f46270 */
[----:B-1----:R-:W-:Y:S01]  /*0200*/  UPRMT UR4, UR5, 0x654, UR4 ;  /* 0x0000065405047896 */ /* 0x002fe20008000004 */
[C---:B--2---:R-:W-:Y:S01]  /*0210*/  FMUL R26, R27.reuse, R5 ;  /* 0x000000051b1a7220 */ /* 0x044fe20000400000 */
[C---:B------:R-:W-:Y:S01]  /*0220*/  FMUL R5, R27.reuse, R4 ;  /* 0x000000041b057220 */ /* 0x040fe20000400000 */
[----:B---3--:R-:W-:Y:S02]  /*0230*/  FMUL R29, R27, R6 ;  /* 0x000000061b1d7220 */ /* 0x008fe40000400000 */
[----:B-----5:R-:W-:-:S04]  /*0240*/  FMUL R28, R9, R26 ;  /* 0x0000001a091c7220 */ /* 0x020fc80000400000 */
[----:B----4-:R-:W-:Y:S01]  /*0250*/  FFMA R28, R13, R26, -R28 ;  /* 0x0000001a0d1c7223 */ /* 0x010fe2000000081c */
[----:B------:R-:W-:Y:S01]  /*0260*/  FMUL R13, R8, R5 ;  /* 0x00000005080d7220 */ /* 0x000fe20000400000 */
[----:B------:R-:W-:Y:S02]  /*0270*/  FMUL R4, R27, R7 ;  /* 0x000000071b047220 */ /* 0x000fe40000400000 */
[----:B0-----:R-:W-:Y:S01]  /*0280*/  FMUL R3, R28, R28 ;  /* 0x0000001c1c037220 */ /* 0x001fe20000400000 */
[----:B------:R-:W-:Y:S01]  /*0290*/  FFMA R12, R12, R5, -R13 ;  /* 0x000000050c0c7223 */ /* 0x000fe2000000080d */
[-C--:B------:R-:W-:Y:S01]  /*02a0*/  FMUL R5, R10, R29.reuse ;  /* 0x0000001d0a057220 */ /* 0x080fe20000400000 */
[----:B------:R-:W-:Y:S02]  /*02b0*/  FMUL R6, R11, R4 ;  /* 0x000000040b067220 */ /* 0x000fe40000400000 */
[----:B------:R-:W-:Y:S01]  /*02c0*/  FFMA R12, R12, R12, R3 ;  /* 0x0000000c0c0c7223 */ /* 0x000fe20000000003 */
[----:B------:R-:W-:Y:S01]  /*02d0*/  FFMA R5, R14, R29, -R5 ;  /* 0x0000001d0e057223 */ /* 0x000fe20000000805 */
[----:B------:R-:W-:-:S03]  /*02e0*/  FFMA R6, R15, R4, -R6 ;  /* 0x000000040f067223 */ /* 0x000fc60000000806 */
[----:B------:R-:W-:-:S04]  /*02f0*/  FFMA R5, R5, R5, R12 ;  /* 0x0000000505057223 */ /* 0x000fc8000000000c */
[----:B------:R-:W-:-:S05]  /*0300*/  FFMA R5, R6, R6, R5 ;  /* 0x0000000606057223 */ /* 0x000fca0000000005 */
[----:B------:R-:W0:Y:S02]  /*0310*/  SHFL.BFLY PT, R4, R5, 0x10, 0x1f ;  /* 0x0e001f0005047f89 */ /* 0x000e2400000e0000 */
[----:B0-----:R-:W-:-:S05]  /*0320*/  FADD R3, R5, R4 ;  /* 0x0000000405037221 */ /* 0x001fca0000000000 */
[----:B------:R-:W0:Y:S02]  /*0330*/  SHFL.BFLY PT, R4, R3, 0x8, 0x1f ;  /* 0x0d001f0003047f89 */ /* 0x000e2400000e0000 */
[----:B0-----:R-:W-:-:S05]  /*0340*/  FADD R6, R3, R4 ;  /* 0x0000000403067221 */ /* 0x001fca0000000000 */
[----:B------:R-:W0:Y:S01]  /*0350*/  SHFL.BFLY PT, R7, R6, 0x4, 0x1f ;  /* 0x0c801f0006077f89 */ /* 0x000e2200000e0000 */
[----:B------:R-:W-:-:S04]  /*0360*/  FMUL R4, R27, R17 ;  /* 0x000000111b047220 */ /* 0x000fc80000400000 */
[----:B------:R-:W-:-:S04]  /*0370*/  FFMA R13, R27, R16, R4 ;  /* 0x000000101b0d7223 */ /* 0x000fc80000000004 */
[----:B------:R-:W-:-:S04]  /*0380*/  FFMA R12, R27, R18, R13 ;  /* 0x000000121b0c7223 */ /* 0x000fc8000000000d */
[----:B------:R-:W-:-:S05]  /*0390*/  FFMA R13, R27, R19, R12 ;  /* 0x000000131b0d7223 */ /* 0x000fca000000000c */
[----:B------:R-:W1:Y:S01]  /*03a0*/  SHFL.BFLY PT, R14, R13, 0x10, 0x1f ;  /* 0x0e001f000d0e7f89 */ /* 0x000e6200000e0000 */
[----:B0-----:R-:W-:-:S05]  /*03b0*/  FADD R7, R6, R7 ;  /* 0x0000000706077221 */ /* 0x001fca0000000000 */
[----:B------:R-:W0:Y:S01]  /*03c0*/  SHFL.BFLY PT, R12, R7, 0x2, 0x1f ;  /* 0x0c401f00070c7f89 */ /* 0x000e2200000e0000 */
[----:B-1----:R-:W-:-:S05]  /*03d0*/  FADD R14, R13, R14 ;  /* 0x0000000e0d0e7221 */ /* 0x002fca0000000000 */
[----:B------:R-:W1:Y:S01]  /*03e0*/  SHFL.BFLY PT, R5, R14, 0x8, 0x1f ;  /* 0x0d001f000e057f89 */ /* 0x000e6200000e0000 */
[----:B0-----:R-:W-:-:S05]  /*03f0*/  FADD R12, R7, R12 ;  /* 0x0000000c070c7221 */ /* 0x001fca0000000000 */
[----:B------:R-:W0:Y:S01]  /*0400*/  SHFL.BFLY PT, R3, R12, 0x1, 0x1f ;  /* 0x0c201f000c037f89 */ /* 0x000e2200000e0000 */
[----:B-1----:R-:W-:Y:S01]  /*0410*/  FADD R15, R14, R5 ;  /* 0x000000050e0f7221 */ /* 0x002fe20000000000 */
[----:B------:R-:W-:-:S04]  /*0420*/  SHF.R.U32.HI R5, RZ, 0x3, R23 ;  /* 0x00000003ff057819 */ /* 0x000fc80000011617 */
[----:B------:R-:W-:Y:S01]  /*0430*/  LOP3.LUT R5, R5, 0x4, RZ, 0xc0, !PT ;  /* 0x0000000405057812 */ /* 0x000fe200078ec0ff */
[----:B0-----:R-:W-:-:S05]  /*0440*/  FADD R6, R12, R3 ;  /* 0x000000030c067221 */ /* 0x001fca0000000000 */
[----:B------:R-:W-:Y:S01]  /*0450*/  @!P1 STS [R5+UR4], R6 ;  /* 0x0000000605009988 */ /* 0x000fe20008000804 */
[----:B------:R-:W-:Y:S06]  /*0460*/  BAR.SYNC.DEFER_BLOCKING 0x0 ;  /* 0x0000000000007b1d */ /* 0x000fec0000010000 */
[----:B------:R-:W0:Y:S04]  /*0470*/  SHFL.BFLY PT, R26, R15, 0x4, 0x1f ;  /* 0x0c801f000f1a7f89 */ /* 0x000e2800000e0000 */
[----:B------:R-:W1:Y:S01]  /*0480*/  @!P2 LDS R25, [R22+UR4] ;  /* 0x000000041619a984 */ /* 0x000e620008000800 */
[----:B0-----:R-:W-:-:S05]  /*0490*/  FADD R26, R15, R26 ;  /* 0x0000001a0f1a7221 */ /* 0x001fca0000000000 */
[----:B------:R-:W0:Y:S04]  /*04a0*/  SHFL.BFLY PT, R3, R26, 0x2, 0x1f ;  /* 0x0c401f001a037f89 */ /* 0x000e2800000e0000 */
[----:B-1----:R-:W1:Y:S01]  /*04b0*/  SHFL.BFLY PT, R12, R25, 0x1, 0x1f ;  /* 0x0c201f00190c7f89 */ /* 0x002e6200000e0000 */
[----:B0-----:R-:W-:Y:S01]  /*04c0*/  FADD R7, R26, R3 ;  /* 0x000000031a077221 */ /* 0x001fe20000000000 */
[----:B------:R-:W-:-:S04]  /*04d0*/  LOP3.LUT R3, R23, 0x1, RZ, 0xc0, !PT ;  /* 0x0000000117037812 */ /* 0x000fc800078ec0ff */
[----:B------:R-:W-:-:S04]  /*04e0*/  ISETP.NE.U32.AND P0, PT, R3, 0x1, PT ;  /* 0x000000010300780c */ /* 0x000fc80003f05070 */
[----:B------:R-:W-:Y:S01]  /*04f0*/  ISETP.LT.AND P0, PT, R23, 0x2, P0 ;  /* 0x000000021700780c */ /* 0x000fe20000701270 */
[----:B-1----:R-:W-:-:S12]  /*0500*/  FADD R15, R25, R12 ;  /* 0x0000000c190f7221 */ /* 0x002fd80000000000 */
[----:B------:R-:W-:Y:S01]  /*0510*/  @P0 STS [R22+UR4], R15 ;  /* 0x0000000f16000988 */ /* 0x000fe20008000804 */
[----:B------:R-:W-:Y:S06]  /*0520*/  BAR.SYNC.DEFER_BLOCKING 0x0 ;  /* 0x0000000000007b1d */ /* 0x000fec0000010000 */
[----:B------:R-:W0:Y:S04]  /*0530*/  SHFL.BFLY PT, R14, R7, 0x1, 0x1f ;  /* 0x0c201f00070e7f89 */ /* 0x000e2800000e0000 */
[----:B------:R-:W-:Y:S01]  /*0540*/  LDS R3, [UR4] ;  /* 0x00000004ff037984 */ /* 0x000fe20008000800 */
[----:B0-----:R-:W-:Y:S01]  /*0550*/  FADD R14, R7, R14 ;  /* 0x0000000e070e7221 */ /* 0x001fe20000000000 */
[----:B------:R-:W-:Y:S06]  /*0560*/  BAR.SYNC.DEFER_BLOCKING 0x0 ;  /* 0x0000000000007b1d */ /* 0x000fec0000010000 */
[----:B------:R0:W-:Y:S02]  /*0570*/  @!P1 STS [R5+UR4], R14 ;  /* 0x0000000e05009988 */ /* 0x0001e40008000804 */
[----:B------:R-:W-:Y:S01]  /*0580*/  BAR.SYNC.DEFER_BLOCKING 0x0 ;  /* 0x0000000000007b1d */ /* 0x000fe20000010000 */
[----:B------:R-:W-:Y:S01]  /*0590*/  FFMA R6, -R27, R17, 1 ;  /* 0x3f8000001b067423 */ /* 0x000fe20000000111 */
[----:B------:R-:W-:Y:S01]  /*05a0*/  FMUL R9, R9, R4 ;  /* 0x0000000409097220 */ /* 0x000fe20000400000 */
[----:B------:R-:W-:-:S03]  /*05b0*/  FMUL R7, R27, R16 ;  /* 0x000000101b077220 */ /* 0x000fc60000400000 */
[----:B------:R-:W-:Y:S01]  /*05c0*/  FFMA R13, R6, -10000, R9 ;  /* 0xc61c4000060d7823 */ /* 0x000fe20000000009 */
[----:B------:R-:W-:Y:S01]  /*05d0*/  FFMA R9, -R27, R16, 1 ;  /* 0x3f8000001b097423 */ /* 0x000fe20000000110 */
[----:B------:R-:W-:Y:S01]  /*05e0*/  FMUL R8, R8, R7 ;  /* 0x0000000708087220 */ /* 0x000fe20000400000 */
[----:B------:R-:W1:Y:S01]  /*05f0*/  @!P2 LDS R0, [R22+UR4] ;  /* 0x000000041600a984 */ /* 0x000e620008000800 */
[----:B------:R-:W-:Y:S02]  /*0600*/  FADD R6, -R2, R13 ;  /* 0x0000000d02067221 */ /* 0x000fe40000000100 */
[----:B------:R-:W-:Y:S01]  /*0610*/  FFMA R13, R9, -10000, R8 ;  /* 0xc61c4000090d7823 */ /* 0x000fe20000000008 */
[CC--:B------:R-:W-:Y:S01]  /*0620*/  FMUL R9, R27.reuse, R18.reuse ;  /* 0x000000121b097220 */ /* 0x0c0fe20000400000 */
[C---:B------:R-:W-:Y:S01]  /*0630*/  FMUL R8, R27.reuse, R19 ;  /* 0x000000131b087220 */ /* 0x040fe20000400000 */
[----:B------:R-:W-:Y:S01]  /*0640*/  FMUL R6, R6, 1.4426950216293334961 ;  /* 0x3fb8aa3b06067820 */ /* 0x000fe20000400000 */
[C---:B0-----:R-:W-:Y:S01]  /*0650*/  FFMA R5, -R27.reuse, R18, 1 ;  /* 0x3f8000001b057423 */ /* 0x041fe20000000112 */
[----:B------:R-:W-:Y:S01]  /*0660*/  FMUL R10, R10, R9 ;  /* 0x000000090a0a7220 */ /* 0x000fe20000400000 */
[----:B------:R-:W-:Y:S01]  /*0670*/  FFMA R12, -R27, R19, 1 ;  /* 0x3f8000001b0c7423 */ /* 0x000fe20000000113 */
[----:B------:R-:W-:Y:S01]  /*0680*/  FMUL R11, R11, R8 ;  /* 0x000000080b0b7220 */ /* 0x000fe20000400000 */
[----:B------:R-:W-:Y:S01]  /*0690*/  FSETP.GEU.AND P6, PT, R6, -126, PT ;  /* 0xc2fc00000600780b */ /* 0x000fe20003fce000 */
[----:B------:R-:W-:-:S02]  /*06a0*/  FFMA R5, R5, -10000, R10 ;  /* 0xc61c400005057823 */ /* 0x000fc4000000000a */
[----:B------:R-:W-:Y:S01]  /*06b0*/  FFMA R11, R12, -10000, R11 ;  /* 0xc61c40000c0b7823 */ /* 0x000fe2000000000b */
[C---:B------:R-:W-:Y:S01]  /*06c0*/  FADD R13, -R2.reuse, R13 ;  /* 0x0000000d020d7221 */ /* 0x040fe20000000100 */
[C---:B------:R-:W-:Y:S02]  /*06d0*/  FADD R5, -R2.reuse, R5 ;  /* 0x0000000502057221 */ /* 0x040fe40000000100 */
[----:B------:R-:W-:Y:S01]  /*06e0*/  FADD R11, -R2, R11 ;  /* 0x0000000b020b7221 */ /* 0x000fe20000000100 */
[----:B------:R-:W-:Y:S01]  /*06f0*/  FMUL R13, R13, 1.4426950216293334961 ;  /* 0x3fb8aa3b0d0d7820 */ /* 0x000fe20000400000 */
[----:B------:R-:W-:Y:S02]  /*0700*/  FMUL R10, R5, 1.4426950216293334961 ;  /* 0x3fb8aa3b050a7820 */ /* 0x000fe40000400000 */
[----:B------:R-:W-:Y:S02]  /*0710*/  FMUL R15, R11, 1.4426950216293334961 ;  /* 0x3fb8aa3b0b0f7820 */ /* 0x000fe40000400000 */
[----:B------:R-:W-:Y:S01]  /*0720*/  @!P6 FMUL R6, R6, 0.5 ;  /* 0x3f0000000606e820 */ /* 0x000fe20000400000 */
[----:B------:R-:W-:-:S02]  /*0730*/  FSETP.GEU.AND P5, PT, R13, -126, PT ;  /* 0xc2fc00000d00780b */ /* 0x000fc40003fae000 */
[----:B------:R-:W-:Y:S01]  /*0740*/  FSETP.GEU.AND P4, PT, R10, -126, PT ;  /* 0xc2fc00000a00780b */ /* 0x000fe20003f8e000 */
[----:B------:R-:W0:Y:S01]  /*0750*/  MUFU.EX2 R5, R6 ;  /* 0x0000000600057308 */ /* 0x000e220000000800 */
[----:B------:R-:W-:Y:S02]  /*0760*/  FSETP.GEU.AND P3, PT, R15, -126, PT ;  /* 0xc2fc00000f00780b */ /* 0x000fe40003f6e000 */
[C---:B------:R-:W-:Y:S01]  /*0770*/  FSETP.GT.AND P2, PT, |R20|.reuse, 8.50705917302346158658e+37, PT ;  /* 0x7e8000001400780b */ /* 0x040fe20003f44200 */
[----:B-1----:R-:W1:Y:S01]  /*0780*/  SHFL.BFLY PT, R11, R0, 0x1, 0x1f ;  /* 0x0c201f00000b7f89 */ /* 0x002e6200000e0000 */
[----:B------:R-:W-:-:S05]  /*0790*/  FSETP.GEU.AND P1, PT, |R20|, 1.175494350822287508e-38, PT ;  /* 0x008000001400780b */ /* 0x000fca0003f2e200 */
[----:B------:R-:W-:Y:S02]  /*07a0*/  @!P5 FMUL R13, R13, 0.5 ;  /* 0x3f0000000d0dd820 */ /* 0x000fe40000400000 */
[----:B------:R-:W-:Y:S02]  /*07b0*/  @!P4 FMUL R10, R10, 0.5 ;  /* 0x3f0000000a0ac820 */ /* 0x000fe40000400000 */
[----:B------:R-:W-:Y:S01]  /*07c0*/  @!P3 FMUL R15, R15, 0.5 ;  /* 0x3f0000000f0fb820 */ /* 0x000fe20000400000 */
[----:B0-----:R-:W-:Y:S01]  /*07d0*/  @!P6 FMUL R5, R5, R5 ;  /* 0x000000050505e220 */ /* 0x001fe20000400000 */
[----:B------:R0:W2:Y:S01]  /*07e0*/  MUFU.EX2 R2, R13 ;  /* 0x0000000d00027308 */ /* 0x0000a20000000800 */
[----:B------:R-:W-:Y:S01]  /*07f0*/  LOP3.LUT P6, RZ, R23, 0x3f, RZ, 0xc0, !PT ;  /* 0x0000003f17ff7812 */ /* 0x000fe200078cc0ff */
[----:B------:R-:W-:-:S06]  /*0800*/  @P2 FMUL R20, R20, 0.25 ;  /* 0x3e80000014142820 */ /* 0x000fcc0000400000 */
[----:B------:R3:W4:Y:S01]  /*0810*/  MUFU.EX2 R14, R10 ;  /* 0x0000000a000e7308 */ /* 0x0007220000000800 */
[----:B------:R-:W-:Y:S01]  /*0820*/  @!P1 FMUL R20, R20, 16777216 ;  /* 0x4b80000014149820 */ /* 0x000fe20000400000 */
[----:B0-----:R-:W0:Y:S06]  /*0830*/  LDC.64 R12, c[0x0][0x238] ;  /* 0x00008e00ff0c7b82 */ /* 0x001e2c0000000a00 */
[----:B------:R-:W5:Y:S01]  /*0840*/  MUFU.EX2 R6, R15 ;  /* 0x0000000f00067308 */ /* 0x000f620000000800 */
[----:B-1----:R-:W-:Y:S01]  /*0850*/  FADD R19, R0, R11 ;  /* 0x0000000b00137221 */ /* 0x002fe20000000000 */
[----:B--2---:R-:W-:Y:S01]  /*0860*/  @!P5 FMUL R2, R2, R2 ;  /* 0x000000020202d220 */ /* 0x004fe20000400000 */
[----:B---3--:R-:W1:Y:S03]  /*0870*/  @!P6 LDC.64 R10, c[0x0][0x240] ;  /* 0x00009000ff0aeb82 */ /* 0x008e660000000a00 */
[----:B------:R2:W-:Y:S02]  /*0880*/  @P0 STS [R22+UR4], R19 ;  /* 0x0000001316000988 */ /* 0x0005e40008000804 */
[----:B------:R-:W3:Y:S01]  /*0890*/  MUFU.RCP R17, R20 ;  /* 0x0000001400117308 */ /* 0x000ee20000001000 */
[----:B----4-:R-:W-:-:S02]  /*08a0*/  @!P4 FMUL R14, R14, R14 ;  /* 0x0000000e0e0ec220 */ /* 0x010fc40000400000 */
[----:B------:R-:W-:Y:S01]  /*08b0*/  BAR.SYNC.DEFER_BLOCKING 0x0 ;  /* 0x0000000000007b1d */ /* 0x000fe20000010000 */
[----:B------:R-:W-:Y:S01]  /*08c0*/  @P2 FMUL R5, R5, 0.25 ;  /* 0x3e80000005052820 */ /* 0x000fe20000400000 */
[----:B-----5:R-:W-:Y:S01]  /*08d0*/  @!P3 FMUL R6, R6, R6 ;  /* 0x000000060606b220 */ /* 0x020fe20000400000 */
[----:B------:R-:W-:Y:S01]  /*08e0*/  @P2 FMUL R2, R2, 0.25 ;  /* 0x3e80000002022820 */ /* 0x000fe20000400000 */
[----:B------:R-:W-:Y:S02]  /*08f0*/  @P2 FMUL R14, R14, 0.25 ;  /* 0x3e8000000e0e2820 */ /* 0x000fe40000400000 */
[----:B------:R-:W-:Y:S01]  /*0900*/  @P2 FMUL R6, R6, 0.25 ;  /* 0x3e80000006062820 */ /* 0x000fe20000400000 */
[----:B------:R-:W-:Y:S01]  /*0910*/  @!P1 FMUL R5, R5, 16777216 ;  /* 0x4b80000005059820 */ /* 0x000fe20000400000 */
[----:B------:R-:W-:Y:S01]  /*0920*/  @!P1 FMUL R2, R2, 16777216 ;  /* 0x4b80000002029820 */ /* 0x000fe20000400000 */
[----:B------:R-:W-:Y:S01]  /*0930*/  @!P1 FMUL R14, R14, 16777216 ;  /* 0x4b8000000e0e9820 */ /* 0x000fe20000400000 */
[----:B------:R-:W-:Y:S01]  /*0940*/  @!P1 FMUL R6, R6, 16777216 ;  /* 0x4b80000006069820 */ /* 0x000fe20000400000 */
[C---:B---3--:R-:W-:Y:S01]  /*0950*/  FMUL R5, R17.reuse, R5 ;  /* 0x0000000511057220 */ /* 0x048fe20000400000 */
[C---:B------:R-:W-:Y:S01]  /*0960*/  FMUL R2, R17.reuse, R2 ;  /* 0x0000000211027220 */ /* 0x040fe20000400000 */
[C---:B------:R-:W-:Y:S01]  /*0970*/  FMUL R14, R17.reuse, R14 ;  /* 0x0000000e110e7220 */ /* 0x040fe20000400000 */
[----:B------:R-:W-:Y:S01]  /*0980*/  FMUL R17, R17, R6 ;  /* 0x0000000611117220 */ /* 0x000fe20000400000 */
[----:B------:R-:W-:Y:S01]  /*0990*/  FMUL R5, R4, R5 ;  /* 0x0000000504057220 */ /* 0x000fe20000400000 */
[----:B------:R-:W-:Y:S01]  /*09a0*/  FMUL R4, R7, R2 ;  /* 0x0000000207047220 */ /* 0x000fe20000400000 */
[----:B0-----:R-:W-:-:S04]  /*09b0*/  IMAD.WIDE.U32 R12, R24, 0x4, R12 ;  /* 0x00000004180c7825 */ /* 0x001fc800078e000c */
[----:B------:R-:W-:Y:S01]  /*09c0*/  FMUL R6, R9, R14 ;  /* 0x0000000e09067220 */ /* 0x000fe20000400000 */
[----:B------:R-:W-:Y:S01]  /*09d0*/  FMUL R7, R8, R17 ;  /* 0x0000001108077220 */ /* 0x000fe20000400000 */
[----:B------:R-:W-:Y:S01]  /*09e0*/  FADD R3, RZ, R3 ;  /* 0x00000003ff037221 */ /* 0x000fe20000000000 */
[----:B------:R-:W0:Y:S04]  /*09f0*/  LDS R0, [UR4] ;  /* 0x00000004ff007984 */ /* 0x000e280008000800 */
[----:B------:R2:W-:Y:S04]  /*0a00*/  STG.E.128 desc[UR6][R12.64], R4 ;  /* 0x000000040c007986 */ /* 0x0005e8000c101d06 */
[----:B-1----:R2:W-:Y:S01]  /*0a10*/  @!P6 STG.E desc[UR6][R10.64], R3 ;  /* 0x000000030a00e986 */ /* 0x0025e2000c101906 */
[----:B0-----:R-:W-:Y:S05]  /*0a20*/  @P6 EXIT ;  /* 0x000000000000694d */ /* 0x001fea0003800000 */
[----:B--2---:R-:W1:Y:S01]  /*0a30*/  LDC.64 R2, c[0x0][0x248] ;  /* 0x00009200ff027b82 */ /* 0x004e620000000a00 */
[----:B0-----:R-:W-:-:S05]  /*0a40*/  FADD R5, RZ, R0 ;  /* 0x00000000ff057221 */ /* 0x001fca0000000000 */
[----:B-1----:R-:W-:Y:S01]  /*0a50*/  STG.E desc[UR6][R2.64], R5 ;  /* 0x0000000502007986 */ /* 0x002fe2000c101906 */
[----:B------:R-:W-:Y:S05]  /*0a60*/  EXIT ;  /* 0x000000000000794d */ /* 0x000fea0003800000 */
.L_x_0:
[----:B------:R-:W-:-:S00]  /*0a70*/  BRA `(.L_x_0) ;  /* 0xfffffffc00fc7947 */ /* 0x000fc0000383ffff */
[----:B------:R-:W-:-:S00]  /*0a80*/  NOP ;  /* 0x0000000000007918 */ /* 0x000fc00000000000 */
[----:B------:R-:W-:-:S00]  /*0a90*/  NOP ;  /* 0x0000000000007918 */ /* 0x000fc00000000000 */
[----:B------:R-:W-:-:S00]  /*0aa0*/  NOP ;  /* 0x0000000000007918 */ /* 0x000fc00000000000 */
[----:B------:R-:W-:-:S00]  /*0ab0*/  NOP ;  /* 0x0000000000007918 */ /* 0x000fc00000000000 */
[----:B------:R-:W-:-:S00]  /*0ac0*/  NOP ;  /* 0x0000000000007918 */ /* 0x000fc00000000000 */
[----:B------:R-:W-:-:S00]  /*0ad0*/  NOP ;  /* 0x0000000000007918 */ /* 0x000fc00000000000 */
[----:B------:R-:W-:-:S00]  /*0ae0*/  NOP ;  /* 0x0000000000007918 */ /* 0x000fc00000000000 */
[----:B------:R-:W-:-:S00]  /*0af0*/  NOP ;  /* 0x0000000000007918 */ /* 0x000fc00000000000 */
.L_x_1:


//--------------------- .nv.shared.triton_per_fused__softmax_add_div_mse_loss_mul_repeat_rsub_sum_2 --------------------------
	.section	.nv.shared.triton_per_fused__softmax_add_div_mse_loss_mul_repeat_rsub_sum_2,"aw",@nobits
	.sectionflags	@""
	.align	16
	.zero		1024


//--------------------- .nv.constant0.triton_per_fused__softmax_add_div_mse_loss_mul_repeat_rsub_sum_2 --------------------------
	.section	.nv.constant0.triton_per_fused__softmax_add_div_mse_loss_mul_repeat_rsub_sum_2,"a",@progbits
	.sectionflags	@""
	.align	4
.nv.constant0.triton_per_fused__softmax_add_div_mse_loss_mul_repeat_rsub_sum_2:
	.zero		596
